//
// Generated by NVIDIA NVVM Compiler
//
// Compiler Build ID: CL-36424714
// Cuda compilation tools, release 13.0, V13.0.88
// Based on NVVM 20.0.0
//

.version 9.0
.target sm_100
.address_size 64

	// .globl	_Z10add_numberPiS_S_

.visible .entry _Z10add_numberPiS_S_(
	.param .u64 .ptr .align 1 _Z10add_numberPiS_S__param_0,
	.param .u64 .ptr .align 1 _Z10add_numberPiS_S__param_1,
	.param .u64 .ptr .align 1 _Z10add_numberPiS_S__param_2
)
{
	.reg .b32 	%r<4>;
	.reg .b64 	%rd<7>;

	ld.param.u64 	%rd1, [_Z10add_numberPiS_S__param_0];
	ld.param.u64 	%rd2, [_Z10add_numberPiS_S__param_1];
	ld.param.u64 	%rd3, [_Z10add_numberPiS_S__param_2];
	cvta.to.global.u64 	%rd4, %rd3;
	cvta.to.global.u64 	%rd5, %rd2;
	cvta.to.global.u64 	%rd6, %rd1;
	ld.global.u32 	%r1, [%rd6];
	ld.global.u32 	%r2, [%rd5];
	add.s32 	%r3, %r2, %r1;
	st.global.u32 	[%rd4], %r3;
	ret;

}


// ===== COMPILED SASS (sm_100) =====

	.target	sm_100

	.elftype	@"ET_EXEC"


//--------------------- .note.nv.tkinfo           --------------------------
	.section	.note.nv.tkinfo,"",@"SHT_NOTE"
	.sectionflags	@"SHF_NOTE_NV_TKINFO"
	.tkinfo
        /*0018*/ 	.word	0x00000002
        /*0030*/ 	.string	""
        /*0030*/ 	.string	"ptxas"
        /*0030*/ 	.string	"Cuda compilation tools, release 13.0, V13.0.88"
        /*0030*/ 	.string	"Build cuda_13.0.r13.0/compiler.36424714_0"
        /*0030*/ 	.string	"-arch sm_100 -m 64 "



//--------------------- .note.nv.cuinfo           --------------------------
	.section	.note.nv.cuinfo,"",@"SHT_NOTE"
	.sectionflags	@"SHF_NOTE_NV_CUINFO"
        /*0018*/ 	.short	0x0002
        /*001a*/ 	.short	0x0064
        /*001c*/ 	.short	0x0082
	.zero		2


//--------------------- .nv.info                  --------------------------
	.section	.nv.info,"",@"SHT_CUDA_INFO"
	.align	4


	//----- nvinfo : EIATTR_REGCOUNT
	.align		4
        /*0000*/ 	.byte	0x04, 0x2f
        /*0002*/ 	.short	(.L_1 - .L_0)
	.align		4
.L_0:
        /*0004*/ 	.word	index@(_Z10add_numberPiS_S_)
        /*0008*/ 	.word	0x0000000c


	//----- nvinfo : EIATTR_FRAME_SIZE
	.align		4
.L_1:
        /*000c*/ 	.byte	0x04, 0x11
        /*000e*/ 	.short	(.L_3 - .L_2)
	.align		4
.L_2:
        /*0010*/ 	.word	index@(_Z10add_numberPiS_S_)
        /*0014*/ 	.word	0x00000000


	//----- nvinfo : EIATTR_MIN_STACK_SIZE
	.align		4
.L_3:
        /*0018*/ 	.byte	0x04, 0x12
        /*001a*/ 	.short	(.L_5 - .L_4)
	.align		4
.L_4:
        /*001c*/ 	.word	index@(_Z10add_numberPiS_S_)
        /*0020*/ 	.word	0x00000000
.L_5:


//--------------------- .nv.compat                --------------------------
	.section	.nv.compat,"",@"SHT_CUDA_COMPAT_INFO"
	.align	4
        /*0000*/ 	.byte	0x02, 0x09, 0x00, 0x00, 0x02, 0x02, 0x01, 0x00, 0x02, 0x05, 0x05, 0x00, 0x03, 0x07, 0x01, 0x01
        /*0010*/ 	.byte	0x02, 0x03, 0x00, 0x00, 0x02, 0x06, 0x01, 0x00, 0x04, 0x0b, 0x08, 0x00, 0x09, 0x00, 0x00, 0x00
        /*0020*/ 	.byte	0x00, 0x00, 0x00, 0x00


//--------------------- .nv.info._Z10add_numberPiS_S_ --------------------------
	.section	.nv.info._Z10add_numberPiS_S_,"",@"SHT_CUDA_INFO"
	.sectionflags	@""
	.align	4


	//----- nvinfo : EIATTR_CUDA_API_VERSION
	.align		4
        /*0000*/ 	.byte	0x04, 0x37
        /*0002*/ 	.short	(.L_7 - .L_6)
.L_6:
        /*0004*/ 	.word	0x00000082


	//----- nvinfo : EIATTR_KPARAM_INFO
	.align		4
.L_7:
        /*0008*/ 	.byte	0x04, 0x17
        /*000a*/ 	.short	(.L_9 - .L_8)
.L_8:
        /*000c*/ 	.word	0x00000000
        /*0010*/ 	.short	0x0002
        /*0012*/ 	.short	0x0010
        /*0014*/ 	.byte	0x00, 0xf5, 0x21, 0x00


	//----- nvinfo : EIATTR_KPARAM_INFO
	.align		4
.L_9:
        /*0018*/ 	.byte	0x04, 0x17
        /*001a*/ 	.short	(.L_11 - .L_10)
.L_10:
        /*001c*/ 	.word	0x00000000
        /*0020*/ 	.short	0x0001
        /*0022*/ 	.short	0x0008
        /*0024*/ 	.byte	0x00, 0xf5, 0x21, 0x00


	//----- nvinfo : EIATTR_KPARAM_INFO
	.align		4
.L_11:
        /*0028*/ 	.byte	0x04, 0x17
        /*002a*/ 	.short	(.L_13 - .L_12)
.L_12:
        /*002c*/ 	.word	0x00000000
        /*0030*/ 	.short	0x0000
        /*0032*/ 	.short	0x0000
        /*0034*/ 	.byte	0x00, 0xf5, 0x21, 0x00


	//----- nvinfo : EIATTR_SPARSE_MMA_MASK
	.align		4
.L_13:
        /*0038*/ 	.byte	0x03, 0x50
        /*003a*/ 	.short	0x0000


	//----- nvinfo : EIATTR_MAXREG_COUNT
	.align		4
        /*003c*/ 	.byte	0x03, 0x1b
        /*003e*/ 	.short	0x00ff


	//----- nvinfo : EIATTR_MERCURY_ISA_VERSION
	.align		4
        /*0040*/ 	.byte	0x03, 0x5f
        /*0042*/ 	.short	0x0101


	//----- nvinfo : EIATTR_VRC_CTA_INIT_COUNT
	.align		4
        /*0044*/ 	.byte	0x02, 0x4a
	.zero		1
	.zero		1


	//----- nvinfo : EIATTR_EXIT_INSTR_OFFSETS
	.align		4
        /*0048*/ 	.byte	0x04, 0x1c
        /*004a*/ 	.short	(.L_15 - .L_14)


	//   ....[0]....
.L_14:
        /*004c*/ 	.word	0x00000090


	//----- nvinfo : EIATTR_CBANK_PARAM_SIZE
	.align		4
.L_15:
        /*0050*/ 	.byte	0x03, 0x19
        /*0052*/ 	.short	0x0018


	//----- nvinfo : EIATTR_PARAM_CBANK
	.align		4
        /*0054*/ 	.byte	0x04, 0x0a
        /*0056*/ 	.short	(.L_17 - .L_16)
	.align		4
.L_16:
        /*0058*/ 	.word	index@(.nv.constant0._Z10add_numberPiS_S_)
        /*005c*/ 	.short	0x0380
        /*005e*/ 	.short	0x0018


	//----- nvinfo : EIATTR_SW_WAR
	.align		4
.L_17:
        /*0060*/ 	.byte	0x04, 0x36
        /*0062*/ 	.short	(.L_19 - .L_18)
.L_18:
        /*0064*/ 	.word	0x00000008
.L_19:


//--------------------- .nv.callgraph             --------------------------
	.section	.nv.callgraph,"",@"SHT_CUDA_CALLGRAPH"
	.align	4
	.sectionentsize	8
	.align		4
        /*0000*/ 	.word	0x00000000
	.align		4
        /*0004*/ 	.word	0xffffffff
	.align		4
        /*0008*/ 	.word	0x00000000
	.align		4
        /*000c*/ 	.word	0xfffffffe
	.align		4
        /*0010*/ 	.word	0x00000000
	.align		4
        /*0014*/ 	.word	0xfffffffd
	.align		4
        /*0018*/ 	.word	0x00000000
	.align		4
        /*001c*/ 	.word	0xfffffffc


//--------------------- .text._Z10add_numberPiS_S_ --------------------------
	.section	.text._Z10add_numberPiS_S_,"ax",@progbits
	.align	128
        .global         _Z10add_numberPiS_S_
        .type           _Z10add_numberPiS_S_,@function
        .size           _Z10add_numberPiS_S_,(.L_x_1 - _Z10add_numberPiS_S_)
        .other          _Z10add_numberPiS_S_,@"STO_CUDA_ENTRY STV_DEFAULT"
_Z10add_numberPiS_S_:
.text._Z10add_numberPiS_S_:
[----:B------:R-:W-:Y:S08]  /*0000*/  LDC R1, c[0x0][0x37c] ;  /* 0x0000df00ff017b82 */ /* 0x000ff00000000800 */
[----:B------:R-:W0:Y:S01]  /*0010*/  LDC.64 R2, c[0x0][0x380] ;  /* 0x0000e000ff027b82 */ /* 0x000e220000000a00 */
[----:B------:R-:W0:Y:S07]  /*0020*/  LDCU.64 UR4, c[0x0][0x358] ;  /* 0x00006b00ff0477ac */ /* 0x000e2e0008000a00 */
[----:B------:R-:W1:Y:S01]  /*0030*/  LDC.64 R4, c[0x0][0x388] ;  /* 0x0000e200ff047b82 */ /* 0x000e620000000a00 */
[----:B0-----:R-:W2:Y:S04]  /*0040*/  LDG.E R2, desc[UR4][R2.64] ;  /* 0x0000000402027981 */ /* 0x001ea8000c1e1900 */
[----:B-1----:R-:W2:Y:S03]  /*0050*/  LDG.E R5, desc[UR4][R4.64] ;  /* 0x0000000404057981 */ /* 0x002ea6000c1e1900 */
[----:B------:R-:W0:Y:S01]  /*0060*/  LDC.64 R6, c[0x0][0x390] ;  /* 0x0000e400ff067b82 */ /* 0x000e220000000a00 */
[----:B--2---:R-:W-:-:S05]  /*0070*/  IADD3 R9, PT, PT, R2, R5, RZ ;  /* 0x0000000502097210 */ /* 0x004fca0007ffe0ff */
[----:B0-----:R-:W-:Y:S01]  /*0080*/  STG.E desc[UR4][R6.64], R9 ;  /* 0x0000000906007986 */ /* 0x001fe2000c101904 */
[----:B------:R-:W-:Y:S05]  /*0090*/  EXIT ;  /* 0x000000000000794d */ /* 0x000fea0003800000 */
.L_x_0:
[----:B------:R-:W-:-:S00]  /*00a0*/  BRA `(.L_x_0) ;  /* 0xfffffffc00fc7947 */ /* 0x000fc0000383ffff */
[----:B------:R-:W-:-:S00]  /*00b0*/  NOP ;  /* 0x0000000000007918 */ /* 0x000fc00000000000 */
        /* <DEDUP_REMOVED lines=12> */
.L_x_1:


//--------------------- .nv.shared.reserved.0     --------------------------
	.section	.nv.shared.reserved.0,"aw",@nobits
	.weak		__nv_reservedSMEM_offset_0_alias
	.size		__nv_reservedSMEM_offset_0_alias, 0, 64
	.other		__nv_reservedSMEM_offset_0_alias,@"STO_CUDA_RESERVED_SHARED STV_DEFAULT"
__nv_reservedSMEM_offset_0_alias:
	.zero		0
	.zero		64


//--------------------- .nv.constant0._Z10add_numberPiS_S_ --------------------------
	.section	.nv.constant0._Z10add_numberPiS_S_,"a",@progbits
	.sectionflags	@""
	.align	4
.nv.constant0._Z10add_numberPiS_S_:
	.zero		920


//--------------------- SYMBOLS --------------------------

	.type		.nv.reservedSmem.offset0,@object
	.size		.nv.reservedSmem.offset0,0x4
